	.headerflags	@"EF_CUDA_TEXMODE_UNIFIED EF_CUDA_64BIT_ADDRESS EF_CUDA_ACCELERATORS EF_CUDA_SM90 EF_CUDA_VIRTUAL_SM(EF_CUDA_SM90)"
	.elftype	@"ET_EXEC"


//--------------------- .nv.info                  --------------------------
	.section	.nv.info,"",@"SHT_CUDA_INFO"
	.align	4


	//----- nvinfo : EIATTR_REGCOUNT
	.align		4
        /*0000*/ 	.byte	0x04, 0x2f
        /*0002*/ 	.short	(.L_3 - .L_2)
	.align		4
.L_2:
        /*0004*/ 	.word	index@(triton_poi_fused__native_batch_norm_legit_no_training_leaky_relu_0)
        /*0008*/ 	.word	0x0000001c


	//----- nvinfo : EIATTR_MIN_STACK_SIZE
	.align		4
.L_3:
        /*000c*/ 	.byte	0x04, 0x12
        /*000e*/ 	.short	(.L_5 - .L_4)
	.align		4
.L_4:
        /*0010*/ 	.word	index@(triton_poi_fused__native_batch_norm_legit_no_training_leaky_relu_0)
        /*0014*/ 	.word	0x00000000


	//----- nvinfo : EIATTR_FRAME_SIZE
	.align		4
.L_5:
        /*0018*/ 	.byte	0x04, 0x11
        /*001a*/ 	.short	(.L_7 - .L_6)
	.align		4
.L_6:
        /*001c*/ 	.word	index@(triton_poi_fused__native_batch_norm_legit_no_training_leaky_relu_0)
        /*0020*/ 	.word	0x00000000


	//----- nvinfo : EIATTR_MIN_STACK_SIZE
	.align		4
.L_7:
        /*0024*/ 	.byte	0x04, 0x12
        /*0026*/ 	.short	(.L_9 - .L_8)
	.align		4
.L_8:
        /*0028*/ 	.word	index@(triton_poi_fused__native_batch_norm_legit_no_training_leaky_relu_0)
        /*002c*/ 	.word	0x00000000
.L_9:


//--------------------- .nv.info.triton_poi_fused__native_batch_norm_legit_no_training_leaky_relu_0 --------------------------
	.section	.nv.info.triton_poi_fused__native_batch_norm_legit_no_training_leaky_relu_0,"",@"SHT_CUDA_INFO"
	.sectionflags	@""
	.align	4


	//----- nvinfo : EIATTR_CUDA_API_VERSION
	.align		4
        /*0000*/ 	.byte	0x04, 0x37
        /*0002*/ 	.short	(.L_11 - .L_10)
.L_10:
        /*0004*/ 	.word	0x0000007c


	//----- nvinfo : EIATTR_KPARAM_INFO
	.align		4
.L_11:
        /*0008*/ 	.byte	0x04, 0x17
        /*000a*/ 	.short	(.L_13 - .L_12)
.L_12:
        /*000c*/ 	.word	0x00000000
        /*0010*/ 	.short	0x0006
        /*0012*/ 	.short	0x0030
        /*0014*/ 	.byte	0x00, 0xf0, 0x11, 0x00


	//----- nvinfo : EIATTR_KPARAM_INFO
	.align		4
.L_13:
        /*0018*/ 	.byte	0x04, 0x17
        /*001a*/ 	.short	(.L_15 - .L_14)
.L_14:
        /*001c*/ 	.word	0x00000000
        /*0020*/ 	.short	0x0005
        /*0022*/ 	.short	0x0028
        /*0024*/ 	.byte	0x00, 0xf4, 0x21, 0x00


	//----- nvinfo : EIATTR_KPARAM_INFO
	.align		4
.L_15:
        /*0028*/ 	.byte	0x04, 0x17
        /*002a*/ 	.short	(.L_17 - .L_16)
.L_16:
        /*002c*/ 	.word	0x00000000
        /*0030*/ 	.short	0x0004
        /*0032*/ 	.short	0x0020
        /*0034*/ 	.byte	0x00, 0xf4, 0x21, 0x00


	//----- nvinfo : EIATTR_KPARAM_INFO
	.align		4
.L_17:
        /*0038*/ 	.byte	0x04, 0x17
        /*003a*/ 	.short	(.L_19 - .L_18)
.L_18:
        /*003c*/ 	.word	0x00000000
        /*0040*/ 	.short	0x0003
        /*0042*/ 	.short	0x0018
        /*0044*/ 	.byte	0x00, 0xf4, 0x21, 0x00


	//----- nvinfo : EIATTR_KPARAM_INFO
	.align		4
.L_19:
        /*0048*/ 	.byte	0x04, 0x17
        /*004a*/ 	.short	(.L_21 - .L_20)
.L_20:
        /*004c*/ 	.word	0x00000000
        /*0050*/ 	.short	0x0002
        /*0052*/ 	.short	0x0010
        /*0054*/ 	.byte	0x00, 0xf4, 0x21, 0x00


	//----- nvinfo : EIATTR_KPARAM_INFO
	.align		4
.L_21:
        /*0058*/ 	.byte	0x04, 0x17
        /*005a*/ 	.short	(.L_23 - .L_22)
.L_22:
        /*005c*/ 	.word	0x00000000
        /*0060*/ 	.short	0x0001
        /*0062*/ 	.short	0x0008
        /*0064*/ 	.byte	0x00, 0xf4, 0x21, 0x00


	//----- nvinfo : EIATTR_KPARAM_INFO
	.align		4
.L_23:
        /*0068*/ 	.byte	0x04, 0x17
        /*006a*/ 	.short	(.L_25 - .L_24)
.L_24:
        /*006c*/ 	.word	0x00000000
        /*0070*/ 	.short	0x0000
        /*0072*/ 	.short	0x0000
        /*0074*/ 	.byte	0x00, 0xf4, 0x21, 0x00


	//----- nvinfo : EIATTR_SPARSE_MMA_MASK
	.align		4
.L_25:
        /*0078*/ 	.byte	0x03, 0x50
        /*007a*/ 	.short	0x0000


	//----- nvinfo : EIATTR_MAXREG_COUNT
	.align		4
        /*007c*/ 	.byte	0x03, 0x1b
        /*007e*/ 	.short	0x00ff


	//----- nvinfo : EIATTR_EXIT_INSTR_OFFSETS
	.align		4
        /*0080*/ 	.byte	0x04, 0x1c
        /*0082*/ 	.short	(.L_27 - .L_26)


	//   ....[0]....
.L_26:
        /*0084*/ 	.word	0x00000530


	//   ....[1]....
        /*0088*/ 	.word	0x00000550


	//----- nvinfo : EIATTR_REQNTID
	.align		4
.L_27:
        /*008c*/ 	.byte	0x04, 0x10
        /*008e*/ 	.short	(.L_29 - .L_28)
.L_28:
        /*0090*/ 	.word	0x00000080
        /*0094*/ 	.word	0x00000001
        /*0098*/ 	.word	0x00000001


	//----- nvinfo : EIATTR_CBANK_PARAM_SIZE
	.align		4
.L_29:
        /*009c*/ 	.byte	0x03, 0x19
        /*009e*/ 	.short	0x0034


	//----- nvinfo : EIATTR_PARAM_CBANK
	.align		4
        /*00a0*/ 	.byte	0x04, 0x0a
        /*00a2*/ 	.short	(.L_31 - .L_30)
	.align		4
.L_30:
        /*00a4*/ 	.word	index@(.nv.constant0.triton_poi_fused__native_batch_norm_legit_no_training_leaky_relu_0)
        /*00a8*/ 	.short	0x0210
        /*00aa*/ 	.short	0x0034


	//----- nvinfo : EIATTR_SW_WAR
	.align		4
.L_31:
        /*00ac*/ 	.byte	0x04, 0x36
        /*00ae*/ 	.short	(.L_33 - .L_32)
.L_32:
        /*00b0*/ 	.word	0x00000008
.L_33:


//--------------------- .nv.callgraph             --------------------------
	.section	.nv.callgraph,"",@"SHT_CUDA_CALLGRAPH"
	.align	4
	.sectionentsize	8
	.align		4
        /*0000*/ 	.word	0x00000000
	.align		4
        /*0004*/ 	.word	0xffffffff
	.align		4
        /*0008*/ 	.word	0x00000000
	.align		4
        /*000c*/ 	.word	0xfffffffe
	.align		4
        /*0010*/ 	.word	0x00000000
	.align		4
        /*0014*/ 	.word	0xfffffffd
	.align		4
        /*0018*/ 	.word	0x00000000
	.align		4
        /*001c*/ 	.word	0xfffffffc


//--------------------- .nv.constant4             --------------------------
	.section	.nv.constant4,"a",@progbits
	.align	8
	.align		8
.nv.constant4:
        /*0000*/ 	.dword	_$_str
	.align		8
        /*0008*/ 	.dword	_$_str_$_2


//--------------------- .text.triton_poi_fused__native_batch_norm_legit_no_training_leaky_relu_0 --------------------------
	.section	.text.triton_poi_fused__native_batch_norm_legit_no_training_leaky_relu_0,"ax",@progbits
	.align	128
        .global         triton_poi_fused__native_batch_norm_legit_no_training_leaky_relu_0
        .type           triton_poi_fused__native_batch_norm_legit_no_training_leaky_relu_0,@function
        .size           triton_poi_fused__native_batch_norm_legit_no_training_leaky_relu_0,(.L_x_1 - triton_poi_fused__native_batch_norm_legit_no_training_leaky_relu_0)
        .other          triton_poi_fused__native_batch_norm_legit_no_training_leaky_relu_0,@"STO_CUDA_ENTRY STV_DEFAULT"
triton_poi_fused__native_batch_norm_legit_no_training_leaky_relu_0:
.text.triton_poi_fused__native_batch_norm_legit_no_training_leaky_relu_0:
[----:B------:R-:W0:Y:S01]  /*0000*/  LDC R1, c[0x0][0x28] ;  /* 0x00000a00ff017b82 */ /* 0x000e220000000800 */
[----:B------:R-:W1:Y:S01]  /*0010*/  S2R R0, SR_TID.X ;  /* 0x0000000000007919 */ /* 0x000e620000002100 */
[----:B------:R-:W-:Y:S01]  /*0020*/  CS2R R12, SRZ ;  /* 0x00000000000c7805 */ /* 0x000fe2000001ff00 */
[----:B------:R-:W-:-:S05]  /*0030*/  ULDC.64 UR4, c[0x0][0x208] ;  /* 0x0000820000047ab9 */ /* 0x000fca0000000a00 */
[----:B------:R-:W2:Y:S01]  /*0040*/  LDC.64 R22, c[0x0][0x220] ;  /* 0x00008800ff167b82 */ /* 0x000ea20000000a00 */
[----:B------:R-:W3:Y:S07]  /*0050*/  S2R R3, SR_CTAID.X ;  /* 0x0000000000037919 */ /* 0x000eee0000002500 */
[----:B------:R-:W4:Y:S08]  /*0060*/  LDC.64 R24, c[0x0][0x218] ;  /* 0x00008600ff187b82 */ /* 0x000f300000000a00 */
[----:B------:R-:W5:Y:S08]  /*0070*/  LDC.64 R8, c[0x0][0x230] ;  /* 0x00008c00ff087b82 */ /* 0x000f700000000a00 */
[----:B------:R-:W2:Y:S01]  /*0080*/  LDC.64 R10, c[0x0][0x238] ;  /* 0x00008e00ff0a7b82 */ /* 0x000ea20000000a00 */
[----:B-1----:R-:W-:-:S04]  /*0090*/  SHF.L.U32 R0, R0, 0x1, RZ ;  /* 0x0000000100007819 */ /* 0x002fc800000006ff */
[----:B------:R-:W-:-:S04]  /*00a0*/  LOP3.LUT R0, R0, 0xfe, RZ, 0xc0, !PT ;  /* 0x000000fe00007812 */ /* 0x000fc800078ec0ff */
[----:B---3--:R-:W-:Y:S02]  /*00b0*/  LEA R0, R3, R0, 0x8 ;  /* 0x0000000003007211 */ /* 0x008fe400078e40ff */
[----:B------:R-:W1:Y:S02]  /*00c0*/  LDC.64 R2, c[0x0][0x228] ;  /* 0x00008a00ff027b82 */ /* 0x000e640000000a00 */
[----:B------:R-:W-:Y:S01]  /*00d0*/  IADD3 R4, R0, 0x1, RZ ;  /* 0x0000000100047810 */ /* 0x000fe20007ffe0ff */
[C---:B------:R-:W-:Y:S01]  /*00e0*/  IMAD.HI R5, R0.reuse, 0x1948b0fd, RZ ;  /* 0x1948b0fd00057827 */ /* 0x040fe200078e02ff */
[----:B------:R-:W-:-:S03]  /*00f0*/  ISETP.GE.AND P0, PT, R0, 0x510, PT ;  /* 0x000005100000780c */ /* 0x000fc60003f06270 */
[----:B------:R-:W-:Y:S01]  /*0100*/  IMAD.HI R4, R4, 0x1948b0fd, RZ ;  /* 0x1948b0fd04047827 */ /* 0x000fe200078e02ff */
[----:B------:R-:W-:-:S04]  /*0110*/  SHF.R.U32.HI R6, RZ, 0x1f, R5 ;  /* 0x0000001fff067819 */ /* 0x000fc80000011605 */
[----:B------:R-:W-:Y:S02]  /*0120*/  LEA.HI.SX32 R6, R5, R6, 0x1d ;  /* 0x0000000605067211 */ /* 0x000fe400078feaff */
[----:B------:R-:W-:Y:S02]  /*0130*/  SHF.R.U32.HI R5, RZ, 0x1f, R4 ;  /* 0x0000001fff057819 */ /* 0x000fe40000011604 */
[----:B------:R-:W-:Y:S02]  /*0140*/  LEA.HI R7, R6, R6, RZ, 0x2 ;  /* 0x0000000606077211 */ /* 0x000fe400078f10ff */
[----:B------:R-:W-:Y:S02]  /*0150*/  LEA.HI.SX32 R15, R4, R5, 0x1d ;  /* 0x00000005040f7211 */ /* 0x000fe400078feaff */
[----:B------:R-:W-:Y:S02]  /*0160*/  LOP3.LUT R7, R7, 0xfffffffc, RZ, 0xc0, !PT ;  /* 0xfffffffc07077812 */ /* 0x000fe400078ec0ff */
[----:B------:R-:W-:-:S02]  /*0170*/  LEA.HI R4, R15, R15, RZ, 0x2 ;  /* 0x0000000f0f047211 */ /* 0x000fc400078f10ff */
[----:B------:R-:W-:Y:S02]  /*0180*/  IADD3 R7, R6, -R7, RZ ;  /* 0x8000000706077210 */ /* 0x000fe40007ffe0ff */
[----:B------:R-:W-:-:S03]  /*0190*/  LOP3.LUT R6, R4, 0xfffffffc, RZ, 0xc0, !PT ;  /* 0xfffffffc04067812 */ /* 0x000fc600078ec0ff */
[----:B-1----:R-:W-:Y:S01]  /*01a0*/  IMAD.WIDE R4, R7, 0x4, R2 ;  /* 0x0000000407047825 */ /* 0x002fe200078e0202 */
[----:B------:R-:W-:-:S04]  /*01b0*/  IADD3 R15, R15, -R6, RZ ;  /* 0x800000060f0f7210 */ /* 0x000fc80007ffe0ff */
[----:B------:R-:W3:Y:S01]  /*01c0*/  @!P0 LDG.E.EL R12, desc[UR4][R4.64] ;  /* 0x00000004040c8981 */ /* 0x000ee2000c2e1900 */
[----:B------:R-:W-:-:S05]  /*01d0*/  IMAD.WIDE R20, R15, 0x4, R2 ;  /* 0x000000040f147825 */ /* 0x000fca00078e0202 */
[----:B------:R4:W3:Y:S01]  /*01e0*/  @!P0 LDG.E.EL R13, desc[UR4][R20.64] ;  /* 0x00000004140d8981 */ /* 0x0008e2000c2e1900 */
[----:B------:R-:W-:Y:S01]  /*01f0*/  HFMA2.MMA R14, -RZ, RZ, 0, 0 ;  /* 0x00000000ff0e7435 */ /* 0x000fe200000001ff */
[----:B------:R-:W-:Y:S02]  /*0200*/  CS2R R16, SRZ ;  /* 0x0000000000107805 */ /* 0x000fe4000001ff00 */
[----:B------:R-:W-:Y:S01]  /*0210*/  CS2R R2, SRZ ;  /* 0x0000000000027805 */ /* 0x000fe2000001ff00 */
[----:B--2---:R-:W-:-:S04]  /*0220*/  IMAD.WIDE R18, R7, 0x4, R22 ;  /* 0x0000000407127825 */ /* 0x004fc800078e0216 */
[----:B------:R-:W-:Y:S01]  /*0230*/  IMAD.WIDE R22, R15, 0x4, R22 ;  /* 0x000000040f167825 */ /* 0x000fe200078e0216 */
[----:B------:R-:W2:Y:S03]  /*0240*/  @!P0 LDG.E.EL R17, desc[UR4][R18.64] ;  /* 0x0000000412118981 */ /* 0x000ea6000c2e1900 */
[----:B----4-:R-:W-:Y:S01]  /*0250*/  IMAD.WIDE R20, R0, 0x4, R24 ;  /* 0x0000000400147825 */ /* 0x010fe200078e0218 */
[----:B------:R-:W4:Y:S03]  /*0260*/  @!P0 LDG.E.EL R14, desc[UR4][R22.64] ;  /* 0x00000004160e8981 */ /* 0x000f26000c2e1900 */
[C---:B-----5:R-:W-:Y:S01]  /*0270*/  IMAD.WIDE R4, R7.reuse, 0x4, R8 ;  /* 0x0000000407047825 */ /* 0x060fe200078e0208 */
[----:B------:R-:W2:Y:S03]  /*0280*/  @!P0 LDG.E.64 R2, desc[UR4][R20.64] ;  /* 0x0000000414028981 */ /* 0x000ea6000c1e1b00 */
[----:B0-----:R-:W-:Y:S01]  /*0290*/  IMAD.WIDE R6, R7, 0x4, R10 ;  /* 0x0000000407067825 */ /* 0x001fe200078e020a */
[----:B------:R-:W5:Y:S03]  /*02a0*/  @!P0 LDG.E.EL R16, desc[UR4][R4.64] ;  /* 0x0000000404108981 */ /* 0x000f66000c2e1900 */
[----:B------:R-:W-:-:S04]  /*02b0*/  IMAD.WIDE R8, R15, 0x4, R8 ;  /* 0x000000040f087825 */ /* 0x000fc800078e0208 */
[----:B------:R-:W-:Y:S01]  /*02c0*/  IMAD.WIDE R24, R15, 0x4, R10 ;  /* 0x000000040f187825 */ /* 0x000fe200078e020a */
[----:B------:R-:W-:Y:S02]  /*02d0*/  MOV R15, RZ ;  /* 0x000000ff000f7202 */ /* 0x000fe40000000f00 */
[----:B------:R-:W-:-:S04]  /*02e0*/  CS2R R10, SRZ ;  /* 0x00000000000a7805 */ /* 0x000fc8000001ff00 */
[----:B------:R-:W2:Y:S04]  /*02f0*/  @!P0 LDG.E.EL R15, desc[UR4][R8.64] ;  /* 0x00000004080f8981 */ /* 0x000ea8000c2e1900 */
[----:B------:R0:W5:Y:S04]  /*0300*/  @!P0 LDG.E.EL R11, desc[UR4][R6.64] ;  /* 0x00000004060b8981 */ /* 0x000168000c2e1900 */
[----:B------:R-:W2:Y:S01]  /*0310*/  @!P0 LDG.E.EL R10, desc[UR4][R24.64] ;  /* 0x00000004180a8981 */ /* 0x000ea2000c2e1900 */
[----:B0-----:R-:W-:Y:S01]  /*0320*/  HFMA2.MMA R6, -RZ, RZ, 1.625, 0 ;  /* 0x3e800000ff067435 */ /* 0x001fe200000001ff */
[----:B---3--:R-:W-:Y:S01]  /*0330*/  FADD R12, R12, 9.9999997473787516356e-06 ;  /* 0x3727c5ac0c0c7421 */ /* 0x008fe20000000000 */
[----:B------:R-:W-:-:S03]  /*0340*/  FADD R13, R13, 9.9999997473787516356e-06 ;  /* 0x3727c5ac0d0d7421 */ /* 0x000fc60000000000 */
[----:B------:R-:W0:Y:S08]  /*0350*/  MUFU.SQRT R18, R12 ;  /* 0x0000000c00127308 */ /* 0x000e300000002000 */
[----:B------:R-:W1:Y:S01]  /*0360*/  MUFU.SQRT R19, R13 ;  /* 0x0000000d00137308 */ /* 0x000e620000002000 */
[C---:B0-----:R-:W-:Y:S02]  /*0370*/  FSETP.GT.AND P1, PT, R18.reuse, 8.50705917302346158658e+37, PT ;  /* 0x7e8000001200780b */ /* 0x041fe40003f24000 */
[----:B------:R-:W-:-:S02]  /*0380*/  FSETP.GEU.AND P3, PT, R18, 1.175494350822287508e-38, PT ;  /* 0x008000001200780b */ /* 0x000fc40003f6e000 */
[C---:B-1----:R-:W-:Y:S02]  /*0390*/  FSETP.GT.AND P2, PT, R19.reuse, 8.50705917302346158658e+37, PT ;  /* 0x7e8000001300780b */ /* 0x042fe40003f44000 */
[----:B------:R-:W-:-:S07]  /*03a0*/  FSETP.GEU.AND P4, PT, R19, 1.175494350822287508e-38, PT ;  /* 0x008000001300780b */ /* 0x000fce0003f8e000 */
[----:B------:R-:W-:-:S04]  /*03b0*/  @P1 FMUL R18, R18, 0.25 ;  /* 0x3e80000012121820 */ /* 0x000fc80000400000 */
[----:B------:R-:W-:Y:S01]  /*03c0*/  @!P3 FMUL R18, R18, 16777216 ;  /* 0x4b8000001212b820 */ /* 0x000fe20000400000 */
[----:B------:R-:W-:-:S04]  /*03d0*/  @P2 FMUL R19, R19, 0.25 ;  /* 0x3e80000013132820 */ /* 0x000fc80000400000 */
[----:B------:R-:W-:Y:S01]  /*03e0*/  @!P4 FMUL R19, R19, 16777216 ;  /* 0x4b8000001313c820 */ /* 0x000fe20000400000 */
[----:B------:R-:W0:Y:S01]  /*03f0*/  MUFU.RCP R18, R18 ;  /* 0x0000001200127308 */ /* 0x000e220000001000 */
[----:B------:R-:W-:-:S07]  /*0400*/  FSEL R5, R6, 1, P1 ;  /* 0x3f80000006057808 */ /* 0x000fce0000800000 */
[----:B------:R-:W1:Y:S01]  /*0410*/  MUFU.RCP R19, R19 ;  /* 0x0000001300137308 */ /* 0x000e620000001000 */
[----:B------:R-:W-:Y:S01]  /*0420*/  FSEL R6, R6, 1, P2 ;  /* 0x3f80000006067808 */ /* 0x000fe20001000000 */
[----:B------:R-:W-:-:S04]  /*0430*/  @!P3 FMUL R5, R5, 16777216 ;  /* 0x4b8000000505b820 */ /* 0x000fc80000400000 */
[----:B------:R-:W-:Y:S01]  /*0440*/  @!P4 FMUL R6, R6, 16777216 ;  /* 0x4b8000000606c820 */ /* 0x000fe20000400000 */
[----:B0-----:R-:W-:Y:S01]  /*0450*/  FMUL R4, R18, R5 ;  /* 0x0000000512047220 */ /* 0x001fe20000400000 */
[----:B--2---:R-:W-:Y:S01]  /*0460*/  FADD R17, -R17, R2 ;  /* 0x0000000211117221 */ /* 0x004fe20000000100 */
[----:B----4-:R-:W-:Y:S02]  /*0470*/  FADD R14, -R14, R3 ;  /* 0x000000030e0e7221 */ /* 0x010fe40000000100 */
[----:B------:R-:W0:Y:S01]  /*0480*/  LDC.64 R2, c[0x0][0x210] ;  /* 0x00008400ff027b82 */ /* 0x000e220000000a00 */
[----:B-1----:R-:W-:Y:S01]  /*0490*/  FMUL R5, R19, R6 ;  /* 0x0000000613057220 */ /* 0x002fe20000400000 */
[----:B------:R-:W-:-:S03]  /*04a0*/  FMUL R4, R17, R4 ;  /* 0x0000000411047220 */ /* 0x000fc60000400000 */
[----:B------:R-:W-:Y:S01]  /*04b0*/  FMUL R5, R14, R5 ;  /* 0x000000050e057220 */ /* 0x000fe20000400000 */
[----:B-----5:R-:W-:-:S03]  /*04c0*/  FFMA R4, R4, R16, R11 ;  /* 0x0000001004047223 */ /* 0x020fc6000000000b */
[----:B------:R-:W-:Y:S02]  /*04d0*/  FFMA R5, R5, R15, R10 ;  /* 0x0000000f05057223 */ /* 0x000fe4000000000a */
[----:B------:R-:W-:-:S03]  /*04e0*/  FSETP.GT.AND P1, PT, R4, RZ, PT ;  /* 0x000000ff0400720b */ /* 0x000fc60003f24000 */
[----:B------:R-:W-:Y:S01]  /*04f0*/  FSETP.GT.AND P2, PT, R5, RZ, PT ;  /* 0x000000ff0500720b */ /* 0x000fe20003f44000 */
[----:B0-----:R-:W-:-:S09]  /*0500*/  IMAD.WIDE R2, R0, 0x4, R2 ;  /* 0x0000000400027825 */ /* 0x001fd200078e0202 */
[----:B------:R-:W-:-:S03]  /*0510*/  @!P1 FMUL R4, R4, 0.0099999997764825820923 ;  /* 0x3c23d70a04049820 */ /* 0x000fc60000400000 */
[----:B------:R-:W-:Y:S01]  /*0520*/  @!P2 FMUL R5, R5, 0.0099999997764825820923 ;  /* 0x3c23d70a0505a820 */ /* 0x000fe20000400000 */
[----:B------:R-:W-:Y:S06]  /*0530*/  @P0 EXIT ;  /* 0x000000000000094d */ /* 0x000fec0003800000 */
[----:B------:R-:W-:Y:S01]  /*0540*/  STG.E.64 desc[UR4][R2.64], R4 ;  /* 0x0000000402007986 */ /* 0x000fe2000c101b04 */
[----:B------:R-:W-:Y:S05]  /*0550*/  EXIT ;  /* 0x000000000000794d */ /* 0x000fea0003800000 */
.L_x_0:
[----:B------:R-:W-:-:S00]  /*0560*/  BRA `(.L_x_0) ;  /* 0xfffffffc00fc7947 */ /* 0x000fc0000383ffff */
[----:B------:R-:W-:-:S00]  /*0570*/  NOP ;  /* 0x0000000000007918 */ /* 0x000fc00000000000 */
        /* <DEDUP_REMOVED lines=8> */
.L_x_1:


//--------------------- .nv.global.init           --------------------------
	.section	.nv.global.init,"aw",@progbits
.nv.global.init:
	.type		_$_str,@object
	.size		_$_str,(_$_str_$_2 - _$_str)
_$_str:
        /*0000*/ 	.byte	0x5f, 0x5f, 0x43, 0x55, 0x44, 0x41, 0x5f, 0x46, 0x54, 0x5a, 0x00
	.type		_$_str_$_2,@object
	.size		_$_str_$_2,(.L_1 - _$_str_$_2)
_$_str_$_2:
        /*000b*/ 	.byte	0x5f, 0x5f, 0x43, 0x55, 0x44, 0x41, 0x5f, 0x50, 0x52, 0x45, 0x43, 0x5f, 0x53, 0x51, 0x52, 0x54
        /*001b*/ 	.byte	0x00
.L_1:


//--------------------- .nv.constant0.triton_poi_fused__native_batch_norm_legit_no_training_leaky_relu_0 --------------------------
	.section	.nv.constant0.triton_poi_fused__native_batch_norm_legit_no_training_leaky_relu_0,"a",@progbits
	.sectionflags	@""
	.align	4
.nv.constant0.triton_poi_fused__native_batch_norm_legit_no_training_leaky_relu_0:
	.zero		580
